//
// Generated by NVIDIA NVVM Compiler
//
// Compiler Build ID: CL-36424714
// Cuda compilation tools, release 13.0, V13.0.88
// Based on NVVM 20.0.0
//

.version 9.0
.target sm_100
.address_size 64

	// .globl	duplicate_input

.visible .entry duplicate_input(
	.param .u64 .ptr .align 1 duplicate_input_param_0,
	.param .u64 .ptr .align 1 duplicate_input_param_1,
	.param .u64 .ptr .align 1 duplicate_input_param_2,
	.param .u32 duplicate_input_param_3
)
{
	.reg .pred 	%p<2>;
	.reg .b32 	%r<6>;
	.reg .b32 	%f<2>;
	.reg .b64 	%rd<11>;

	ld.param.u64 	%rd1, [duplicate_input_param_0];
	ld.param.u64 	%rd2, [duplicate_input_param_1];
	ld.param.u64 	%rd3, [duplicate_input_param_2];
	ld.param.u32 	%r2, [duplicate_input_param_3];
	mov.u32 	%r3, %ctaid.x;
	mov.u32 	%r4, %ntid.x;
	mov.u32 	%r5, %tid.x;
	mad.lo.s32 	%r1, %r3, %r4, %r5;
	setp.ge.u32 	%p1, %r1, %r2;
	@%p1 bra 	$L__BB0_2;
	cvta.to.global.u64 	%rd4, %rd1;
	cvta.to.global.u64 	%rd5, %rd2;
	cvta.to.global.u64 	%rd6, %rd3;
	mul.wide.s32 	%rd7, %r1, 4;
	add.s64 	%rd8, %rd4, %rd7;
	ld.global.f32 	%f1, [%rd8];
	add.s64 	%rd9, %rd5, %rd7;
	st.global.f32 	[%rd9], %f1;
	add.s64 	%rd10, %rd6, %rd7;
	st.global.f32 	[%rd10], %f1;
$L__BB0_2:
	ret;

}
	// .globl	concat
.visible .entry concat(
	.param .u64 .ptr .align 1 concat_param_0,
	.param .u64 .ptr .align 1 concat_param_1,
	.param .u64 .ptr .align 1 concat_param_2,
	.param .u32 concat_param_3,
	.param .u32 concat_param_4
)
{
	.reg .pred 	%p<3>;
	.reg .b32 	%r<9>;
	.reg .b32 	%f<3>;
	.reg .b64 	%rd<14>;

	ld.param.u64 	%rd2, [concat_param_0];
	ld.param.u64 	%rd3, [concat_param_1];
	ld.param.u64 	%rd4, [concat_param_2];
	ld.param.u32 	%r2, [concat_param_3];
	ld.param.u32 	%r3, [concat_param_4];
	cvta.to.global.u64 	%rd1, %rd4;
	mov.u32 	%r4, %ctaid.x;
	mov.u32 	%r5, %ntid.x;
	mov.u32 	%r6, %tid.x;
	mad.lo.s32 	%r1, %r4, %r5, %r6;
	add.s32 	%r7, %r3, %r2;
	setp.ge.u32 	%p1, %r1, %r7;
	@%p1 bra 	$L__BB1_4;
	setp.ge.u32 	%p2, %r1, %r2;
	@%p2 bra 	$L__BB1_3;
	cvta.to.global.u64 	%rd10, %rd2;
	mul.wide.s32 	%rd11, %r1, 4;
	add.s64 	%rd12, %rd10, %rd11;
	ld.global.f32 	%f2, [%rd12];
	add.s64 	%rd13, %rd1, %rd11;
	st.global.f32 	[%rd13], %f2;
	bra.uni 	$L__BB1_4;
$L__BB1_3:
	sub.s32 	%r8, %r1, %r2;
	cvta.to.global.u64 	%rd5, %rd3;
	mul.wide.u32 	%rd6, %r8, 4;
	add.s64 	%rd7, %rd5, %rd6;
	ld.global.f32 	%f1, [%rd7];
	mul.wide.s32 	%rd8, %r1, 4;
	add.s64 	%rd9, %rd1, %rd8;
	st.global.f32 	[%rd9], %f1;
$L__BB1_4:
	ret;

}
	// .globl	split
.visible .entry split(
	.param .u64 .ptr .align 1 split_param_0,
	.param .u64 .ptr .align 1 split_param_1,
	.param .u64 .ptr .align 1 split_param_2,
	.param .u32 split_param_3,
	.param .u32 split_param_4
)
{
	.reg .pred 	%p<3>;
	.reg .b32 	%r<9>;
	.reg .b32 	%f<3>;
	.reg .b64 	%rd<14>;

	ld.param.u64 	%rd4, [split_param_0];
	ld.param.u64 	%rd2, [split_param_1];
	ld.param.u64 	%rd3, [split_param_2];
	ld.param.u32 	%r2, [split_param_3];
	ld.param.u32 	%r3, [split_param_4];
	cvta.to.global.u64 	%rd1, %rd4;
	mov.u32 	%r4, %ctaid.x;
	mov.u32 	%r5, %ntid.x;
	mov.u32 	%r6, %tid.x;
	mad.lo.s32 	%r1, %r4, %r5, %r6;
	add.s32 	%r7, %r3, %r2;
	setp.ge.u32 	%p1, %r1, %r7;
	@%p1 bra 	$L__BB2_4;
	setp.ge.u32 	%p2, %r1, %r2;
	@%p2 bra 	$L__BB2_3;
	mul.wide.s32 	%rd10, %r1, 4;
	add.s64 	%rd11, %rd1, %rd10;
	ld.global.f32 	%f2, [%rd11];
	cvta.to.global.u64 	%rd12, %rd2;
	add.s64 	%rd13, %rd12, %rd10;
	st.global.f32 	[%rd13], %f2;
	bra.uni 	$L__BB2_4;
$L__BB2_3:
	mul.wide.s32 	%rd5, %r1, 4;
	add.s64 	%rd6, %rd1, %rd5;
	ld.global.f32 	%f1, [%rd6];
	sub.s32 	%r8, %r1, %r2;
	cvta.to.global.u64 	%rd7, %rd3;
	mul.wide.u32 	%rd8, %r8, 4;
	add.s64 	%rd9, %rd7, %rd8;
	st.global.f32 	[%rd9], %f1;
$L__BB2_4:
	ret;

}
	// .globl	element_wise_add
.visible .entry element_wise_add(
	.param .u64 .ptr .align 1 element_wise_add_param_0,
	.param .u64 .ptr .align 1 element_wise_add_param_1,
	.param .u64 .ptr .align 1 element_wise_add_param_2,
	.param .u32 element_wise_add_param_3
)
{
	.reg .pred 	%p<2>;
	.reg .b32 	%r<6>;
	.reg .b32 	%f<4>;
	.reg .b64 	%rd<11>;

	ld.param.u64 	%rd1, [element_wise_add_param_0];
	ld.param.u64 	%rd2, [element_wise_add_param_1];
	ld.param.u64 	%rd3, [element_wise_add_param_2];
	ld.param.u32 	%r2, [element_wise_add_param_3];
	mov.u32 	%r3, %ctaid.x;
	mov.u32 	%r4, %ntid.x;
	mov.u32 	%r5, %tid.x;
	mad.lo.s32 	%r1, %r3, %r4, %r5;
	setp.ge.u32 	%p1, %r1, %r2;
	@%p1 bra 	$L__BB3_2;
	cvta.to.global.u64 	%rd4, %rd1;
	cvta.to.global.u64 	%rd5, %rd2;
	cvta.to.global.u64 	%rd6, %rd3;
	mul.wide.s32 	%rd7, %r1, 4;
	add.s64 	%rd8, %rd4, %rd7;
	ld.global.f32 	%f1, [%rd8];
	add.s64 	%rd9, %rd5, %rd7;
	ld.global.f32 	%f2, [%rd9];
	add.f32 	%f3, %f1, %f2;
	add.s64 	%rd10, %rd6, %rd7;
	st.global.f32 	[%rd10], %f3;
$L__BB3_2:
	ret;

}
	// .globl	element_wise_multiply
.visible .entry element_wise_multiply(
	.param .u64 .ptr .align 1 element_wise_multiply_param_0,
	.param .u64 .ptr .align 1 element_wise_multiply_param_1,
	.param .u64 .ptr .align 1 element_wise_multiply_param_2,
	.param .u32 element_wise_multiply_param_3
)
{
	.reg .pred 	%p<2>;
	.reg .b32 	%r<6>;
	.reg .b32 	%f<4>;
	.reg .b64 	%rd<11>;

	ld.param.u64 	%rd1, [element_wise_multiply_param_0];
	ld.param.u64 	%rd2, [element_wise_multiply_param_1];
	ld.param.u64 	%rd3, [element_wise_multiply_param_2];
	ld.param.u32 	%r2, [element_wise_multiply_param_3];
	mov.u32 	%r3, %ctaid.x;
	mov.u32 	%r4, %ntid.x;
	mov.u32 	%r5, %tid.x;
	mad.lo.s32 	%r1, %r3, %r4, %r5;
	setp.ge.u32 	%p1, %r1, %r2;
	@%p1 bra 	$L__BB4_2;
	cvta.to.global.u64 	%rd4, %rd1;
	cvta.to.global.u64 	%rd5, %rd2;
	cvta.to.global.u64 	%rd6, %rd3;
	mul.wide.s32 	%rd7, %r1, 4;
	add.s64 	%rd8, %rd4, %rd7;
	ld.global.f32 	%f1, [%rd8];
	add.s64 	%rd9, %rd5, %rd7;
	ld.global.f32 	%f2, [%rd9];
	mul.f32 	%f3, %f1, %f2;
	add.s64 	%rd10, %rd6, %rd7;
	st.global.f32 	[%rd10], %f3;
$L__BB4_2:
	ret;

}
	// .globl	element_wise_max
.visible .entry element_wise_max(
	.param .u64 .ptr .align 1 element_wise_max_param_0,
	.param .u64 .ptr .align 1 element_wise_max_param_1,
	.param .u64 .ptr .align 1 element_wise_max_param_2,
	.param .u32 element_wise_max_param_3
)
{
	.reg .pred 	%p<2>;
	.reg .b32 	%r<6>;
	.reg .b32 	%f<4>;
	.reg .b64 	%rd<11>;

	ld.param.u64 	%rd1, [element_wise_max_param_0];
	ld.param.u64 	%rd2, [element_wise_max_param_1];
	ld.param.u64 	%rd3, [element_wise_max_param_2];
	ld.param.u32 	%r2, [element_wise_max_param_3];
	mov.u32 	%r3, %ctaid.x;
	mov.u32 	%r4, %ntid.x;
	mov.u32 	%r5, %tid.x;
	mad.lo.s32 	%r1, %r3, %r4, %r5;
	setp.ge.u32 	%p1, %r1, %r2;
	@%p1 bra 	$L__BB5_2;
	cvta.to.global.u64 	%rd4, %rd1;
	cvta.to.global.u64 	%rd5, %rd2;
	cvta.to.global.u64 	%rd6, %rd3;
	mul.wide.s32 	%rd7, %r1, 4;
	add.s64 	%rd8, %rd4, %rd7;
	ld.global.f32 	%f1, [%rd8];
	add.s64 	%rd9, %rd5, %rd7;
	ld.global.f32 	%f2, [%rd9];
	max.f32 	%f3, %f1, %f2;
	add.s64 	%rd10, %rd6, %rd7;
	st.global.f32 	[%rd10], %f3;
$L__BB5_2:
	ret;

}
	// .globl	multiply_gradient_distribution
.visible .entry multiply_gradient_distribution(
	.param .u64 .ptr .align 1 multiply_gradient_distribution_param_0,
	.param .u64 .ptr .align 1 multiply_gradient_distribution_param_1,
	.param .u64 .ptr .align 1 multiply_gradient_distribution_param_2,
	.param .u64 .ptr .align 1 multiply_gradient_distribution_param_3,
	.param .u64 .ptr .align 1 multiply_gradient_distribution_param_4,
	.param .u32 multiply_gradient_distribution_param_5
)
{
	.reg .pred 	%p<2>;
	.reg .b32 	%r<6>;
	.reg .b32 	%f<7>;
	.reg .b64 	%rd<17>;

	ld.param.u64 	%rd1, [multiply_gradient_distribution_param_0];
	ld.param.u64 	%rd2, [multiply_gradient_distribution_param_1];
	ld.param.u64 	%rd3, [multiply_gradient_distribution_param_2];
	ld.param.u64 	%rd4, [multiply_gradient_distribution_param_3];
	ld.param.u64 	%rd5, [multiply_gradient_distribution_param_4];
	ld.param.u32 	%r2, [multiply_gradient_distribution_param_5];
	mov.u32 	%r3, %ctaid.x;
	mov.u32 	%r4, %ntid.x;
	mov.u32 	%r5, %tid.x;
	mad.lo.s32 	%r1, %r3, %r4, %r5;
	setp.ge.u32 	%p1, %r1, %r2;
	@%p1 bra 	$L__BB6_2;
	cvta.to.global.u64 	%rd6, %rd1;
	cvta.to.global.u64 	%rd7, %rd3;
	cvta.to.global.u64 	%rd8, %rd4;
	cvta.to.global.u64 	%rd9, %rd2;
	cvta.to.global.u64 	%rd10, %rd5;
	mul.wide.s32 	%rd11, %r1, 4;
	add.s64 	%rd12, %rd6, %rd11;
	ld.global.f32 	%f1, [%rd12];
	add.s64 	%rd13, %rd7, %rd11;
	ld.global.f32 	%f2, [%rd13];
	mul.f32 	%f3, %f1, %f2;
	add.s64 	%rd14, %rd8, %rd11;
	st.global.f32 	[%rd14], %f3;
	ld.global.f32 	%f4, [%rd12];
	add.s64 	%rd15, %rd9, %rd11;
	ld.global.f32 	%f5, [%rd15];
	mul.f32 	%f6, %f4, %f5;
	add.s64 	%rd16, %rd10, %rd11;
	st.global.f32 	[%rd16], %f6;
$L__BB6_2:
	ret;

}
	// .globl	max_gradient_distribution
.visible .entry max_gradient_distribution(
	.param .u64 .ptr .align 1 max_gradient_distribution_param_0,
	.param .u64 .ptr .align 1 max_gradient_distribution_param_1,
	.param .u64 .ptr .align 1 max_gradient_distribution_param_2,
	.param .u64 .ptr .align 1 max_gradient_distribution_param_3,
	.param .u64 .ptr .align 1 max_gradient_distribution_param_4,
	.param .u32 max_gradient_distribution_param_5
)
{
	.reg .pred 	%p<4>;
	.reg .b32 	%r<7>;
	.reg .b32 	%f<14>;
	.reg .b64 	%rd<18>;

	ld.param.u64 	%rd6, [max_gradient_distribution_param_0];
	ld.param.u64 	%rd7, [max_gradient_distribution_param_1];
	ld.param.u64 	%rd8, [max_gradient_distribution_param_2];
	ld.param.u64 	%rd9, [max_gradient_distribution_param_3];
	ld.param.u64 	%rd10, [max_gradient_distribution_param_4];
	ld.param.u32 	%r2, [max_gradient_distribution_param_5];
	mov.u32 	%r3, %ctaid.x;
	mov.u32 	%r4, %ntid.x;
	mov.u32 	%r5, %tid.x;
	mad.lo.s32 	%r1, %r3, %r4, %r5;
	setp.ge.u32 	%p1, %r1, %r2;
	@%p1 bra 	$L__BB7_6;
	cvta.to.global.u64 	%rd11, %rd7;
	cvta.to.global.u64 	%rd12, %rd8;
	mul.wide.s32 	%rd13, %r1, 4;
	add.s64 	%rd1, %rd11, %rd13;
	ld.global.f32 	%f3, [%rd1];
	add.s64 	%rd2, %rd12, %rd13;
	ld.global.f32 	%f4, [%rd2];
	setp.leu.f32 	%p2, %f3, %f4;
	cvta.to.global.u64 	%rd14, %rd6;
	add.s64 	%rd3, %rd14, %rd13;
	cvta.to.global.u64 	%rd15, %rd9;
	add.s64 	%rd4, %rd15, %rd13;
	@%p2 bra 	$L__BB7_3;
	ld.global.f32 	%f6, [%rd3];
	st.global.f32 	[%rd4], %f6;
	mov.f32 	%f13, 0f00000000;
	bra.uni 	$L__BB7_4;
$L__BB7_3:
	mov.b32 	%r6, 0;
	st.global.u32 	[%rd4], %r6;
	ld.global.f32 	%f13, [%rd3];
$L__BB7_4:
	cvta.to.global.u64 	%rd16, %rd10;
	add.s64 	%rd5, %rd16, %rd13;
	st.global.f32 	[%rd5], %f13;
	ld.global.f32 	%f7, [%rd1];
	ld.global.f32 	%f8, [%rd2];
	setp.neu.f32 	%p3, %f7, %f8;
	@%p3 bra 	$L__BB7_6;
	ld.global.f32 	%f9, [%rd3];
	mul.f32 	%f10, %f9, 0f3F000000;
	st.global.f32 	[%rd4], %f10;
	ld.global.f32 	%f11, [%rd3];
	mul.f32 	%f12, %f11, 0f3F000000;
	st.global.f32 	[%rd5], %f12;
$L__BB7_6:
	ret;

}


// ===== COMPILED SASS (sm_100) =====

	.target	sm_100

	.elftype	@"ET_EXEC"


//--------------------- .note.nv.tkinfo           --------------------------
	.section	.note.nv.tkinfo,"",@"SHT_NOTE"
	.sectionflags	@"SHF_NOTE_NV_TKINFO"
	.tkinfo
        /*0018*/ 	.word	0x00000002
        /*0030*/ 	.string	""
        /*0030*/ 	.string	"ptxas"
        /*0030*/ 	.string	"Cuda compilation tools, release 13.0, V13.0.88"
        /*0030*/ 	.string	"Build cuda_13.0.r13.0/compiler.36424714_0"
        /*0030*/ 	.string	"-arch sm_100 -m 64 "



//--------------------- .note.nv.cuinfo           --------------------------
	.section	.note.nv.cuinfo,"",@"SHT_NOTE"
	.sectionflags	@"SHF_NOTE_NV_CUINFO"
        /*0018*/ 	.short	0x0002
        /*001a*/ 	.short	0x0064
        /*001c*/ 	.short	0x0082
	.zero		2


//--------------------- .nv.info                  --------------------------
	.section	.nv.info,"",@"SHT_CUDA_INFO"
	.align	4


	//----- nvinfo : EIATTR_REGCOUNT
	.align		4
        /*0000*/ 	.byte	0x04, 0x2f
        /*0002*/ 	.short	(.L_1 - .L_0)
	.align		4
.L_0:
        /*0004*/ 	.word	index@(duplicate_input)
        /*0008*/ 	.word	0x0000000c


	//----- nvinfo : EIATTR_FRAME_SIZE
	.align		4
.L_1:
        /*000c*/ 	.byte	0x04, 0x11
        /*000e*/ 	.short	(.L_3 - .L_2)
	.align		4
.L_2:
        /*0010*/ 	.word	index@(duplicate_input)
        /*0014*/ 	.word	0x00000000


	//----- nvinfo : EIATTR_REGCOUNT
	.align		4
.L_3:
        /*0018*/ 	.byte	0x04, 0x2f
        /*001a*/ 	.short	(.L_5 - .L_4)
	.align		4
.L_4:
        /*001c*/ 	.word	index@(concat)
        /*0020*/ 	.word	0x0000000a


	//----- nvinfo : EIATTR_FRAME_SIZE
	.align		4
.L_5:
        /*0024*/ 	.byte	0x04, 0x11
        /*0026*/ 	.short	(.L_7 - .L_6)
	.align		4
.L_6:
        /*0028*/ 	.word	index@(concat)
        /*002c*/ 	.word	0x00000000


	//----- nvinfo : EIATTR_REGCOUNT
	.align		4
.L_7:
        /*0030*/ 	.byte	0x04, 0x2f
        /*0032*/ 	.short	(.L_9 - .L_8)
	.align		4
.L_8:
        /*0034*/ 	.word	index@(split)
        /*0038*/ 	.word	0x0000000a


	//----- nvinfo : EIATTR_FRAME_SIZE
	.align		4
.L_9:
        /*003c*/ 	.byte	0x04, 0x11
        /*003e*/ 	.short	(.L_11 - .L_10)
	.align		4
.L_10:
        /*0040*/ 	.word	index@(split)
        /*0044*/ 	.word	0x00000000


	//----- nvinfo : EIATTR_REGCOUNT
	.align		4
.L_11:
        /*0048*/ 	.byte	0x04, 0x2f
        /*004a*/ 	.short	(.L_13 - .L_12)
	.align		4
.L_12:
        /*004c*/ 	.word	index@(element_wise_add)
        /*0050*/ 	.word	0x0000000c


	//----- nvinfo : EIATTR_FRAME_SIZE
	.align		4
.L_13:
        /*0054*/ 	.byte	0x04, 0x11
        /*0056*/ 	.short	(.L_15 - .L_14)
	.align		4
.L_14:
        /*0058*/ 	.word	index@(element_wise_add)
        /*005c*/ 	.word	0x00000000


	//----- nvinfo : EIATTR_REGCOUNT
	.align		4
.L_15:
        /*0060*/ 	.byte	0x04, 0x2f
        /*0062*/ 	.short	(.L_17 - .L_16)
	.align		4
.L_16:
        /*0064*/ 	.word	index@(element_wise_multiply)
        /*0068*/ 	.word	0x0000000c


	//----- nvinfo : EIATTR_FRAME_SIZE
	.align		4
.L_17:
        /*006c*/ 	.byte	0x04, 0x11
        /*006e*/ 	.short	(.L_19 - .L_18)
	.align		4
.L_18:
        /*0070*/ 	.word	index@(element_wise_multiply)
        /*0074*/ 	.word	0x00000000


	//----- nvinfo : EIATTR_REGCOUNT
	.align		4
.L_19:
        /*0078*/ 	.byte	0x04, 0x2f
        /*007a*/ 	.short	(.L_21 - .L_20)
	.align		4
.L_20:
        /*007c*/ 	.word	index@(element_wise_max)
        /*0080*/ 	.word	0x0000000c


	//----- nvinfo : EIATTR_FRAME_SIZE
	.align		4
.L_21:
        /*0084*/ 	.byte	0x04, 0x11
        /*0086*/ 	.short	(.L_23 - .L_22)
	.align		4
.L_22:
        /*0088*/ 	.word	index@(element_wise_max)
        /*008c*/ 	.word	0x00000000


	//----- nvinfo : EIATTR_REGCOUNT
	.align		4
.L_23:
        /*0090*/ 	.byte	0x04, 0x2f
        /*0092*/ 	.short	(.L_25 - .L_24)
	.align		4
.L_24:
        /*0094*/ 	.word	index@(multiply_gradient_distribution)
        /*0098*/ 	.word	0x00000012


	//----- nvinfo : EIATTR_FRAME_SIZE
	.align		4
.L_25:
        /*009c*/ 	.byte	0x04, 0x11
        /*009e*/ 	.short	(.L_27 - .L_26)
	.align		4
.L_26:
        /*00a0*/ 	.word	index@(multiply_gradient_distribution)
        /*00a4*/ 	.word	0x00000000


	//----- nvinfo : EIATTR_REGCOUNT
	.align		4
.L_27:
        /*00a8*/ 	.byte	0x04, 0x2f
        /*00aa*/ 	.short	(.L_29 - .L_28)
	.align		4
.L_28:
        /*00ac*/ 	.word	index@(max_gradient_distribution)
        /*00b0*/ 	.word	0x00000014


	//----- nvinfo : EIATTR_FRAME_SIZE
	.align		4
.L_29:
        /*00b4*/ 	.byte	0x04, 0x11
        /*00b6*/ 	.short	(.L_31 - .L_30)
	.align		4
.L_30:
        /*00b8*/ 	.word	index@(max_gradient_distribution)
        /*00bc*/ 	.word	0x00000000


	//----- nvinfo : EIATTR_MIN_STACK_SIZE
	.align		4
.L_31:
        /*00c0*/ 	.byte	0x04, 0x12
        /*00c2*/ 	.short	(.L_33 - .L_32)
	.align		4
.L_32:
        /*00c4*/ 	.word	index@(max_gradient_distribution)
        /*00c8*/ 	.word	0x00000000


	//----- nvinfo : EIATTR_MIN_STACK_SIZE
	.align		4
.L_33:
        /*00cc*/ 	.byte	0x04, 0x12
        /*00ce*/ 	.short	(.L_35 - .L_34)
	.align		4
.L_34:
        /*00d0*/ 	.word	index@(multiply_gradient_distribution)
        /*00d4*/ 	.word	0x00000000


	//----- nvinfo : EIATTR_MIN_STACK_SIZE
	.align		4
.L_35:
        /*00d8*/ 	.byte	0x04, 0x12
        /*00da*/ 	.short	(.L_37 - .L_36)
	.align		4
.L_36:
        /*00dc*/ 	.word	index@(element_wise_max)
        /*00e0*/ 	.word	0x00000000


	//----- nvinfo : EIATTR_MIN_STACK_SIZE
	.align		4
.L_37:
        /*00e4*/ 	.byte	0x04, 0x12
        /*00e6*/ 	.short	(.L_39 - .L_38)
	.align		4
.L_38:
        /*00e8*/ 	.word	index@(element_wise_multiply)
        /*00ec*/ 	.word	0x00000000


	//----- nvinfo : EIATTR_MIN_STACK_SIZE
	.align		4
.L_39:
        /*00f0*/ 	.byte	0x04, 0x12
        /*00f2*/ 	.short	(.L_41 - .L_40)
	.align		4
.L_40:
        /*00f4*/ 	.word	index@(element_wise_add)
        /*00f8*/ 	.word	0x00000000


	//----- nvinfo : EIATTR_MIN_STACK_SIZE
	.align		4
.L_41:
        /*00fc*/ 	.byte	0x04, 0x12
        /*00fe*/ 	.short	(.L_43 - .L_42)
	.align		4
.L_42:
        /*0100*/ 	.word	index@(split)
        /*0104*/ 	.word	0x00000000


	//----- nvinfo : EIATTR_MIN_STACK_SIZE
	.align		4
.L_43:
        /*0108*/ 	.byte	0x04, 0x12
        /*010a*/ 	.short	(.L_45 - .L_44)
	.align		4
.L_44:
        /*010c*/ 	.word	index@(concat)
        /*0110*/ 	.word	0x00000000


	//----- nvinfo : EIATTR_MIN_STACK_SIZE
	.align		4
.L_45:
        /*0114*/ 	.byte	0x04, 0x12
        /*0116*/ 	.short	(.L_47 - .L_46)
	.align		4
.L_46:
        /*0118*/ 	.word	index@(duplicate_input)
        /*011c*/ 	.word	0x00000000
.L_47:


//--------------------- .nv.compat                --------------------------
	.section	.nv.compat,"",@"SHT_CUDA_COMPAT_INFO"
	.align	4
        /*0000*/ 	.byte	0x02, 0x09, 0x00, 0x00, 0x02, 0x02, 0x01, 0x00, 0x02, 0x05, 0x05, 0x00, 0x03, 0x07, 0x01, 0x01
        /*0010*/ 	.byte	0x02, 0x03, 0x00, 0x00, 0x02, 0x06, 0x01, 0x00, 0x04, 0x0b, 0x08, 0x00, 0x09, 0x00, 0x00, 0x00
        /*0020*/ 	.byte	0x00, 0x00, 0x00, 0x00


//--------------------- .nv.info.max_gradient_distribution --------------------------
	.section	.nv.info.max_gradient_distribution,"",@"SHT_CUDA_INFO"
	.sectionflags	@""
	.align	4


	//----- nvinfo : EIATTR_CUDA_API_VERSION
	.align		4
        /*0000*/ 	.byte	0x04, 0x37
        /*0002*/ 	.short	(.L_49 - .L_48)
.L_48:
        /*0004*/ 	.word	0x00000082


	//----- nvinfo : EIATTR_KPARAM_INFO
	.align		4
.L_49:
        /*0008*/ 	.byte	0x04, 0x17
        /*000a*/ 	.short	(.L_51 - .L_50)
.L_50:
        /*000c*/ 	.word	0x00000000
        /*0010*/ 	.short	0x0005
        /*0012*/ 	.short	0x0028
        /*0014*/ 	.byte	0x00, 0xf0, 0x11, 0x00


	//----- nvinfo : EIATTR_KPARAM_INFO
	.align		4
.L_51:
        /*0018*/ 	.byte	0x04, 0x17
        /*001a*/ 	.short	(.L_53 - .L_52)
.L_52:
        /*001c*/ 	.word	0x00000000
        /*0020*/ 	.short	0x0004
        /*0022*/ 	.short	0x0020
        /*0024*/ 	.byte	0x00, 0xf5, 0x21, 0x00


	//----- nvinfo : EIATTR_KPARAM_INFO
	.align		4
.L_53:
        /*0028*/ 	.byte	0x04, 0x17
        /*002a*/ 	.short	(.L_55 - .L_54)
.L_54:
        /*002c*/ 	.word	0x00000000
        /*0030*/ 	.short	0x0003
        /*0032*/ 	.short	0x0018
        /*0034*/ 	.byte	0x00, 0xf5, 0x21, 0x00


	//----- nvinfo : EIATTR_KPARAM_INFO
	.align		4
.L_55:
        /*0038*/ 	.byte	0x04, 0x17
        /*003a*/ 	.short	(.L_57 - .L_56)
.L_56:
        /*003c*/ 	.word	0x00000000
        /*0040*/ 	.short	0x0002
        /*0042*/ 	.short	0x0010
        /*0044*/ 	.byte	0x00, 0xf5, 0x21, 0x00


	//----- nvinfo : EIATTR_KPARAM_INFO
	.align		4
.L_57:
        /*0048*/ 	.byte	0x04, 0x17
        /*004a*/ 	.short	(.L_59 - .L_58)
.L_58:
        /*004c*/ 	.word	0x00000000
        /*0050*/ 	.short	0x0001
        /*0052*/ 	.short	0x0008
        /*0054*/ 	.byte	0x00, 0xf5, 0x21, 0x00


	//----- nvinfo : EIATTR_KPARAM_INFO
	.align		4
.L_59:
        /*0058*/ 	.byte	0x04, 0x17
        /*005a*/ 	.short	(.L_61 - .L_60)
.L_60:
        /*005c*/ 	.word	0x00000000
        /*0060*/ 	.short	0x0000
        /*0062*/ 	.short	0x0000
        /*0064*/ 	.byte	0x00, 0xf5, 0x21, 0x00


	//----- nvinfo : EIATTR_SPARSE_MMA_MASK
	.align		4
.L_61:
        /*0068*/ 	.byte	0x03, 0x50
        /*006a*/ 	.short	0x0000


	//----- nvinfo : EIATTR_MAXREG_COUNT
	.align		4
        /*006c*/ 	.byte	0x03, 0x1b
        /*006e*/ 	.short	0x00ff


	//----- nvinfo : EIATTR_MERCURY_ISA_VERSION
	.align		4
        /*0070*/ 	.byte	0x03, 0x5f
        /*0072*/ 	.short	0x0101


	//----- nvinfo : EIATTR_VRC_CTA_INIT_COUNT
	.align		4
        /*0074*/ 	.byte	0x02, 0x4a
	.zero		1
	.zero		1


	//----- nvinfo : EIATTR_EXIT_INSTR_OFFSETS
	.align		4
        /*0078*/ 	.byte	0x04, 0x1c
        /*007a*/ 	.short	(.L_63 - .L_62)


	//   ....[0]....
.L_62:
        /*007c*/ 	.word	0x00000070


	//   ....[1]....
        /*0080*/ 	.word	0x000001f0


	//   ....[2]....
        /*0084*/ 	.word	0x00000260


	//----- nvinfo : EIATTR_CBANK_PARAM_SIZE
	.align		4
.L_63:
        /*0088*/ 	.byte	0x03, 0x19
        /*008a*/ 	.short	0x002c


	//----- nvinfo : EIATTR_PARAM_CBANK
	.align		4
        /*008c*/ 	.byte	0x04, 0x0a
        /*008e*/ 	.short	(.L_65 - .L_64)
	.align		4
.L_64:
        /*0090*/ 	.word	index@(.nv.constant0.max_gradient_distribution)
        /*0094*/ 	.short	0x0380
        /*0096*/ 	.short	0x002c


	//----- nvinfo : EIATTR_SW_WAR
	.align		4
.L_65:
        /*0098*/ 	.byte	0x04, 0x36
        /*009a*/ 	.short	(.L_67 - .L_66)
.L_66:
        /*009c*/ 	.word	0x00000008
.L_67:


//--------------------- .nv.info.multiply_gradient_distribution --------------------------
	.section	.nv.info.multiply_gradient_distribution,"",@"SHT_CUDA_INFO"
	.sectionflags	@""
	.align	4


	//----- nvinfo : EIATTR_CUDA_API_VERSION
	.align		4
        /*0000*/ 	.byte	0x04, 0x37
        /*0002*/ 	.short	(.L_69 - .L_68)
.L_68:
        /*0004*/ 	.word	0x00000082


	//----- nvinfo : EIATTR_KPARAM_INFO
	.align		4
.L_69:
        /*0008*/ 	.byte	0x04, 0x17
        /*000a*/ 	.short	(.L_71 - .L_70)
.L_70:
        /*000c*/ 	.word	0x00000000
        /*0010*/ 	.short	0x0005
        /*0012*/ 	.short	0x0028
        /*0014*/ 	.byte	0x00, 0xf0, 0x11, 0x00


	//----- nvinfo : EIATTR_KPARAM_INFO
	.align		4
.L_71:
        /*0018*/ 	.byte	0x04, 0x17
        /*001a*/ 	.short	(.L_73 - .L_72)
.L_72:
        /*001c*/ 	.word	0x00000000
        /*0020*/ 	.short	0x0004
        /*0022*/ 	.short	0x0020
        /*0024*/ 	.byte	0x00, 0xf5, 0x21, 0x00


	//----- nvinfo : EIATTR_KPARAM_INFO
	.align		4
.L_73:
        /*0028*/ 	.byte	0x04, 0x17
        /*002a*/ 	.short	(.L_75 - .L_74)
.L_74:
        /*002c*/ 	.word	0x00000000
        /*0030*/ 	.short	0x0003
        /*0032*/ 	.short	0x0018
        /*0034*/ 	.byte	0x00, 0xf5, 0x21, 0x00


	//----- nvinfo : EIATTR_KPARAM_INFO
	.align		4
.L_75:
        /*0038*/ 	.byte	0x04, 0x17
        /*003a*/ 	.short	(.L_77 - .L_76)
.L_76:
        /*003c*/ 	.word	0x00000000
        /*0040*/ 	.short	0x0002
        /*0042*/ 	.short	0x0010
        /*0044*/ 	.byte	0x00, 0xf5, 0x21, 0x00


	//----- nvinfo : EIATTR_KPARAM_INFO
	.align		4
.L_77:
        /*0048*/ 	.byte	0x04, 0x17
        /*004a*/ 	.short	(.L_79 - .L_78)
.L_78:
        /*004c*/ 	.word	0x00000000
        /*0050*/ 	.short	0x0001
        /*0052*/ 	.short	0x0008
        /*0054*/ 	.byte	0x00, 0xf5, 0x21, 0x00


	//----- nvinfo : EIATTR_KPARAM_INFO
	.align		4
.L_79:
        /*0058*/ 	.byte	0x04, 0x17
        /*005a*/ 	.short	(.L_81 - .L_80)
.L_80:
        /*005c*/ 	.word	0x00000000
        /*0060*/ 	.short	0x0000
        /*0062*/ 	.short	0x0000
        /*0064*/ 	.byte	0x00, 0xf5, 0x21, 0x00


	//----- nvinfo : EIATTR_SPARSE_MMA_MASK
	.align		4
.L_81:
        /*0068*/ 	.byte	0x03, 0x50
        /*006a*/ 	.short	0x0000


	//----- nvinfo : EIATTR_MAXREG_COUNT
	.align		4
        /*006c*/ 	.byte	0x03, 0x1b
        /*006e*/ 	.short	0x00ff


	//----- nvinfo : EIATTR_MERCURY_ISA_VERSION
	.align		4
        /*0070*/ 	.byte	0x03, 0x5f
        /*0072*/ 	.short	0x0101


	//----- nvinfo : EIATTR_VRC_CTA_INIT_COUNT
	.align		4
        /*0074*/ 	.byte	0x02, 0x4a
	.zero		1
	.zero		1


	//----- nvinfo : EIATTR_EXIT_INSTR_OFFSETS
	.align		4
        /*0078*/ 	.byte	0x04, 0x1c
        /*007a*/ 	.short	(.L_83 - .L_82)


	//   ....[0]....
.L_82:
        /*007c*/ 	.word	0x00000070


	//   ....[1]....
        /*0080*/ 	.word	0x000001b0


	//----- nvinfo : EIATTR_CBANK_PARAM_SIZE
	.align		4
.L_83:
        /*0084*/ 	.byte	0x03, 0x19
        /*0086*/ 	.short	0x002c


	//----- nvinfo : EIATTR_PARAM_CBANK
	.align		4
        /*0088*/ 	.byte	0x04, 0x0a
        /*008a*/ 	.short	(.L_85 - .L_84)
	.align		4
.L_84:
        /*008c*/ 	.word	index@(.nv.constant0.multiply_gradient_distribution)
        /*0090*/ 	.short	0x0380
        /*0092*/ 	.short	0x002c


	//----- nvinfo : EIATTR_SW_WAR
	.align		4
.L_85:
        /*0094*/ 	.byte	0x04, 0x36
        /*0096*/ 	.short	(.L_87 - .L_86)
.L_86:
        /*0098*/ 	.word	0x00000008
.L_87:


//--------------------- .nv.info.element_wise_max --------------------------
	.section	.nv.info.element_wise_max,"",@"SHT_CUDA_INFO"
	.sectionflags	@""
	.align	4


	//----- nvinfo : EIATTR_CUDA_API_VERSION
	.align		4
        /*0000*/ 	.byte	0x04, 0x37
        /*0002*/ 	.short	(.L_89 - .L_88)
.L_88:
        /*0004*/ 	.word	0x00000082


	//----- nvinfo : EIATTR_KPARAM_INFO
	.align		4
.L_89:
        /*0008*/ 	.byte	0x04, 0x17
        /*000a*/ 	.short	(.L_91 - .L_90)
.L_90:
        /*000c*/ 	.word	0x00000000
        /*0010*/ 	.short	0x0003
        /*0012*/ 	.short	0x0018
        /*0014*/ 	.byte	0x00, 0xf0, 0x11, 0x00


	//----- nvinfo : EIATTR_KPARAM_INFO
	.align		4
.L_91:
        /*0018*/ 	.byte	0x04, 0x17
        /*001a*/ 	.short	(.L_93 - .L_92)
.L_92:
        /*001c*/ 	.word	0x00000000
        /*0020*/ 	.short	0x0002
        /*0022*/ 	.short	0x0010
        /*0024*/ 	.byte	0x00, 0xf5, 0x21, 0x00


	//----- nvinfo : EIATTR_KPARAM_INFO
	.align		4
.L_93:
        /*0028*/ 	.byte	0x04, 0x17
        /*002a*/ 	.short	(.L_95 - .L_94)
.L_94:
        /*002c*/ 	.word	0x00000000
        /*0030*/ 	.short	0x0001
        /*0032*/ 	.short	0x0008
        /*0034*/ 	.byte	0x00, 0xf5, 0x21, 0x00


	//----- nvinfo : EIATTR_KPARAM_INFO
	.align		4
.L_95:
        /*0038*/ 	.byte	0x04, 0x17
        /*003a*/ 	.short	(.L_97 - .L_96)
.L_96:
        /*003c*/ 	.word	0x00000000
        /*0040*/ 	.short	0x0000
        /*0042*/ 	.short	0x0000
        /*0044*/ 	.byte	0x00, 0xf5, 0x21, 0x00


	//----- nvinfo : EIATTR_SPARSE_MMA_MASK
	.align		4
.L_97:
        /*0048*/ 	.byte	0x03, 0x50
        /*004a*/ 	.short	0x0000


	//----- nvinfo : EIATTR_MAXREG_COUNT
	.align		4
        /*004c*/ 	.byte	0x03, 0x1b
        /*004e*/ 	.short	0x00ff


	//----- nvinfo : EIATTR_MERCURY_ISA_VERSION
	.align		4
        /*0050*/ 	.byte	0x03, 0x5f
        /*0052*/ 	.short	0x0101


	//----- nvinfo : EIATTR_VRC_CTA_INIT_COUNT
	.align		4
        /*0054*/ 	.byte	0x02, 0x4a
	.zero		1
	.zero		1


	//----- nvinfo : EIATTR_EXIT_INSTR_OFFSETS
	.align		4
        /*0058*/ 	.byte	0x04, 0x1c
        /*005a*/ 	.short	(.L_99 - .L_98)


	//   ....[0]....
.L_98:
        /*005c*/ 	.word	0x00000070


	//   ....[1]....
        /*0060*/ 	.word	0x00000130


	//----- nvinfo : EIATTR_CBANK_PARAM_SIZE
	.align		4
.L_99:
        /*0064*/ 	.byte	0x03, 0x19
        /*0066*/ 	.short	0x001c


	//----- nvinfo : EIATTR_PARAM_CBANK
	.align		4
        /*0068*/ 	.byte	0x04, 0x0a
        /*006a*/ 	.short	(.L_101 - .L_100)
	.align		4
.L_100:
        /*006c*/ 	.word	index@(.nv.constant0.element_wise_max)
        /*0070*/ 	.short	0x0380
        /*0072*/ 	.short	0x001c


	//----- nvinfo : EIATTR_SW_WAR
	.align		4
.L_101:
        /*0074*/ 	.byte	0x04, 0x36
        /*0076*/ 	.short	(.L_103 - .L_102)
.L_102:
        /*0078*/ 	.word	0x00000008
.L_103:


//--------------------- .nv.info.element_wise_multiply --------------------------
	.section	.nv.info.element_wise_multiply,"",@"SHT_CUDA_INFO"
	.sectionflags	@""
	.align	4


	//----- nvinfo : EIATTR_CUDA_API_VERSION
	.align		4
        /*0000*/ 	.byte	0x04, 0x37
        /*0002*/ 	.short	(.L_105 - .L_104)
.L_104:
        /*0004*/ 	.word	0x00000082


	//----- nvinfo : EIATTR_KPARAM_INFO
	.align		4
.L_105:
        /*0008*/ 	.byte	0x04, 0x17
        /*000a*/ 	.short	(.L_107 - .L_106)
.L_106:
        /*000c*/ 	.word	0x00000000
        /*0010*/ 	.short	0x0003
        /*0012*/ 	.short	0x0018
        /*0014*/ 	.byte	0x00, 0xf0, 0x11, 0x00


	//----- nvinfo : EIATTR_KPARAM_INFO
	.align		4
.L_107:
        /*0018*/ 	.byte	0x04, 0x17
        /*001a*/ 	.short	(.L_109 - .L_108)
.L_108:
        /*001c*/ 	.word	0x00000000
        /*0020*/ 	.short	0x0002
        /*0022*/ 	.short	0x0010
        /*0024*/ 	.byte	0x00, 0xf5, 0x21, 0x00


	//----- nvinfo : EIATTR_KPARAM_INFO
	.align		4
.L_109:
        /*0028*/ 	.byte	0x04, 0x17
        /*002a*/ 	.short	(.L_111 - .L_110)
.L_110:
        /*002c*/ 	.word	0x00000000
        /*0030*/ 	.short	0x0001
        /*0032*/ 	.short	0x0008
        /*0034*/ 	.byte	0x00, 0xf5, 0x21, 0x00


	//----- nvinfo : EIATTR_KPARAM_INFO
	.align		4
.L_111:
        /*0038*/ 	.byte	0x04, 0x17
        /*003a*/ 	.short	(.L_113 - .L_112)
.L_112:
        /*003c*/ 	.word	0x00000000
        /*0040*/ 	.short	0x0000
        /*0042*/ 	.short	0x0000
        /*0044*/ 	.byte	0x00, 0xf5, 0x21, 0x00


	//----- nvinfo : EIATTR_SPARSE_MMA_MASK
	.align		4
.L_113:
        /*0048*/ 	.byte	0x03, 0x50
        /*004a*/ 	.short	0x0000


	//----- nvinfo : EIATTR_MAXREG_COUNT
	.align		4
        /*004c*/ 	.byte	0x03, 0x1b
        /*004e*/ 	.short	0x00ff


	//----- nvinfo : EIATTR_MERCURY_ISA_VERSION
	.align		4
        /*0050*/ 	.byte	0x03, 0x5f
        /*0052*/ 	.short	0x0101


	//----- nvinfo : EIATTR_VRC_CTA_INIT_COUNT
	.align		4
        /*0054*/ 	.byte	0x02, 0x4a
	.zero		1
	.zero		1


	//----- nvinfo : EIATTR_EXIT_INSTR_OFFSETS
	.align		4
        /*0058*/ 	.byte	0x04, 0x1c
        /*005a*/ 	.short	(.L_115 - .L_114)


	//   ....[0]....
.L_114:
        /*005c*/ 	.word	0x00000070


	//   ....[1]....
        /*0060*/ 	.word	0x00000130


	//----- nvinfo : EIATTR_CBANK_PARAM_SIZE
	.align		4
.L_115:
        /*0064*/ 	.byte	0x03, 0x19
        /*0066*/ 	.short	0x001c


	//----- nvinfo : EIATTR_PARAM_CBANK
	.align		4
        /*0068*/ 	.byte	0x04, 0x0a
        /*006a*/ 	.short	(.L_117 - .L_116)
	.align		4
.L_116:
        /*006c*/ 	.word	index@(.nv.constant0.element_wise_multiply)
        /*0070*/ 	.short	0x0380
        /*0072*/ 	.short	0x001c


	//----- nvinfo : EIATTR_SW_WAR
	.align		4
.L_117:
        /*0074*/ 	.byte	0x04, 0x36
        /*0076*/ 	.short	(.L_119 - .L_118)
.L_118:
        /*0078*/ 	.word	0x00000008
.L_119:


//--------------------- .nv.info.element_wise_add --------------------------
	.section	.nv.info.element_wise_add,"",@"SHT_CUDA_INFO"
	.sectionflags	@""
	.align	4


	//----- nvinfo : EIATTR_CUDA_API_VERSION
	.align		4
        /*0000*/ 	.byte	0x04, 0x37
        /*0002*/ 	.short	(.L_121 - .L_120)
.L_120:
        /*0004*/ 	.word	0x00000082


	//----- nvinfo : EIATTR_KPARAM_INFO
	.align		4
.L_121:
        /*0008*/ 	.byte	0x04, 0x17
        /*000a*/ 	.short	(.L_123 - .L_122)
.L_122:
        /*000c*/ 	.word	0x00000000
        /*0010*/ 	.short	0x0003
        /*0012*/ 	.short	0x0018
        /*0014*/ 	.byte	0x00, 0xf0, 0x11, 0x00


	//----- nvinfo : EIATTR_KPARAM_INFO
	.align		4
.L_123:
        /*0018*/ 	.byte	0x04, 0x17
        /*001a*/ 	.short	(.L_125 - .L_124)
.L_124:
        /*001c*/ 	.word	0x00000000
        /*0020*/ 	.short	0x0002
        /*0022*/ 	.short	0x0010
        /*0024*/ 	.byte	0x00, 0xf5, 0x21, 0x00


	//----- nvinfo : EIATTR_KPARAM_INFO
	.align		4
.L_125:
        /*0028*/ 	.byte	0x04, 0x17
        /*002a*/ 	.short	(.L_127 - .L_126)
.L_126:
        /*002c*/ 	.word	0x00000000
        /*0030*/ 	.short	0x0001
        /*0032*/ 	.short	0x0008
        /*0034*/ 	.byte	0x00, 0xf5, 0x21, 0x00


	//----- nvinfo : EIATTR_KPARAM_INFO
	.align		4
.L_127:
        /*0038*/ 	.byte	0x04, 0x17
        /*003a*/ 	.short	(.L_129 - .L_128)
.L_128:
        /*003c*/ 	.word	0x00000000
        /*0040*/ 	.short	0x0000
        /*0042*/ 	.short	0x0000
        /*0044*/ 	.byte	0x00, 0xf5, 0x21, 0x00


	//----- nvinfo : EIATTR_SPARSE_MMA_MASK
	.align		4
.L_129:
        /*0048*/ 	.byte	0x03, 0x50
        /*004a*/ 	.short	0x0000


	//----- nvinfo : EIATTR_MAXREG_COUNT
	.align		4
        /*004c*/ 	.byte	0x03, 0x1b
        /*004e*/ 	.short	0x00ff


	//----- nvinfo : EIATTR_MERCURY_ISA_VERSION
	.align		4
        /*0050*/ 	.byte	0x03, 0x5f
        /*0052*/ 	.short	0x0101


	//----- nvinfo : EIATTR_VRC_CTA_INIT_COUNT
	.align		4
        /*0054*/ 	.byte	0x02, 0x4a
	.zero		1
	.zero		1


	//----- nvinfo : EIATTR_EXIT_INSTR_OFFSETS
	.align		4
        /*0058*/ 	.byte	0x04, 0x1c
        /*005a*/ 	.short	(.L_131 - .L_130)


	//   ....[0]....
.L_130:
        /*005c*/ 	.word	0x00000070


	//   ....[1]....
        /*0060*/ 	.word	0x00000130


	//----- nvinfo : EIATTR_CBANK_PARAM_SIZE
	.align		4
.L_131:
        /*0064*/ 	.byte	0x03, 0x19
        /*0066*/ 	.short	0x001c


	//----- nvinfo : EIATTR_PARAM_CBANK
	.align		4
        /*0068*/ 	.byte	0x04, 0x0a
        /*006a*/ 	.short	(.L_133 - .L_132)
	.align		4
.L_132:
        /*006c*/ 	.word	index@(.nv.constant0.element_wise_add)
        /*0070*/ 	.short	0x0380
        /*0072*/ 	.short	0x001c


	//----- nvinfo : EIATTR_SW_WAR
	.align		4
.L_133:
        /*0074*/ 	.byte	0x04, 0x36
        /*0076*/ 	.short	(.L_135 - .L_134)
.L_134:
        /*0078*/ 	.word	0x00000008
.L_135:


//--------------------- .nv.info.split            --------------------------
	.section	.nv.info.split,"",@"SHT_CUDA_INFO"
	.sectionflags	@""
	.align	4


	//----- nvinfo : EIATTR_CUDA_API_VERSION
	.align		4
        /*0000*/ 	.byte	0x04, 0x37
        /*0002*/ 	.short	(.L_137 - .L_136)
.L_136:
        /*0004*/ 	.word	0x00000082


	//----- nvinfo : EIATTR_KPARAM_INFO
	.align		4
.L_137:
        /*0008*/ 	.byte	0x04, 0x17
        /*000a*/ 	.short	(.L_139 - .L_138)
.L_138:
        /*000c*/ 	.word	0x00000000
        /*0010*/ 	.short	0x0004
        /*0012*/ 	.short	0x001c
        /*0014*/ 	.byte	0x00, 0xf0, 0x11, 0x00


	//----- nvinfo : EIATTR_KPARAM_INFO
	.align		4
.L_139:
        /*0018*/ 	.byte	0x04, 0x17
        /*001a*/ 	.short	(.L_141 - .L_140)
.L_140:
        /*001c*/ 	.word	0x00000000
        /*0020*/ 	.short	0x0003
        /*0022*/ 	.short	0x0018
        /*0024*/ 	.byte	0x00, 0xf0, 0x11, 0x00


	//----- nvinfo : EIATTR_KPARAM_INFO
	.align		4
.L_141:
        /*0028*/ 	.byte	0x04, 0x17
        /*002a*/ 	.short	(.L_143 - .L_142)
.L_142:
        /*002c*/ 	.word	0x00000000
        /*0030*/ 	.short	0x0002
        /*0032*/ 	.short	0x0010
        /*0034*/ 	.byte	0x00, 0xf5, 0x21, 0x00


	//----- nvinfo : EIATTR_KPARAM_INFO
	.align		4
.L_143:
        /*0038*/ 	.byte	0x04, 0x17
        /*003a*/ 	.short	(.L_145 - .L_144)
.L_144:
        /*003c*/ 	.word	0x00000000
        /*0040*/ 	.short	0x0001
        /*0042*/ 	.short	0x0008
        /*0044*/ 	.byte	0x00, 0xf5, 0x21, 0x00


	//----- nvinfo : EIATTR_KPARAM_INFO
	.align		4
.L_145:
        /*0048*/ 	.byte	0x04, 0x17
        /*004a*/ 	.short	(.L_147 - .L_146)
.L_146:
        /*004c*/ 	.word	0x00000000
        /*0050*/ 	.short	0x0000
        /*0052*/ 	.short	0x0000
        /*0054*/ 	.byte	0x00, 0xf5, 0x21, 0x00


	//----- nvinfo : EIATTR_SPARSE_MMA_MASK
	.align		4
.L_147:
        /*0058*/ 	.byte	0x03, 0x50
        /*005a*/ 	.short	0x0000


	//----- nvinfo : EIATTR_MAXREG_COUNT
	.align		4
        /*005c*/ 	.byte	0x03, 0x1b
        /*005e*/ 	.short	0x00ff


	//----- nvinfo : EIATTR_MERCURY_ISA_VERSION
	.align		4
        /*0060*/ 	.byte	0x03, 0x5f
        /*0062*/ 	.short	0x0101


	//----- nvinfo : EIATTR_VRC_CTA_INIT_COUNT
	.align		4
        /*0064*/ 	.byte	0x02, 0x4a
	.zero		1
	.zero		1


	//----- nvinfo : EIATTR_EXIT_INSTR_OFFSETS
	.align		4
        /*0068*/ 	.byte	0x04, 0x1c
        /*006a*/ 	.short	(.L_149 - .L_148)


	//   ....[0]....
.L_148:
        /*006c*/ 	.word	0x00000080


	//   ....[1]....
        /*0070*/ 	.word	0x00000120


	//   ....[2]....
        /*0074*/ 	.word	0x000001a0


	//----- nvinfo : EIATTR_CRS_STACK_SIZE
	.align		4
.L_149:
        /*0078*/ 	.byte	0x04, 0x1e
        /*007a*/ 	.short	(.L_151 - .L_150)
.L_150:
        /*007c*/ 	.word	0x00000000


	//----- nvinfo : EIATTR_CBANK_PARAM_SIZE
	.align		4
.L_151:
        /*0080*/ 	.byte	0x03, 0x19
        /*0082*/ 	.short	0x0020


	//----- nvinfo : EIATTR_PARAM_CBANK
	.align		4
        /*0084*/ 	.byte	0x04, 0x0a
        /*0086*/ 	.short	(.L_153 - .L_152)
	.align		4
.L_152:
        /*0088*/ 	.word	index@(.nv.constant0.split)
        /*008c*/ 	.short	0x0380
        /*008e*/ 	.short	0x0020


	//----- nvinfo : EIATTR_SW_WAR
	.align		4
.L_153:
        /*0090*/ 	.byte	0x04, 0x36
        /*0092*/ 	.short	(.L_155 - .L_154)
.L_154:
        /*0094*/ 	.word	0x00000008
.L_155:


//--------------------- .nv.info.concat           --------------------------
	.section	.nv.info.concat,"",@"SHT_CUDA_INFO"
	.sectionflags	@""
	.align	4


	//----- nvinfo : EIATTR_CUDA_API_VERSION
	.align		4
        /*0000*/ 	.byte	0x04, 0x37
        /*0002*/ 	.short	(.L_157 - .L_156)
.L_156:
        /*0004*/ 	.word	0x00000082


	//----- nvinfo : EIATTR_KPARAM_INFO
	.align		4
.L_157:
        /*0008*/ 	.byte	0x04, 0x17
        /*000a*/ 	.short	(.L_159 - .L_158)
.L_158:
        /*000c*/ 	.word	0x00000000
        /*0010*/ 	.short	0x0004
        /*0012*/ 	.short	0x001c
        /*0014*/ 	.byte	0x00, 0xf0, 0x11, 0x00


	//----- nvinfo : EIATTR_KPARAM_INFO
	.align		4
.L_159:
        /*0018*/ 	.byte	0x04, 0x17
        /*001a*/ 	.short	(.L_161 - .L_160)
.L_160:
        /*001c*/ 	.word	0x00000000
        /*0020*/ 	.short	0x0003
        /*0022*/ 	.short	0x0018
        /*0024*/ 	.byte	0x00, 0xf0, 0x11, 0x00


	//----- nvinfo : EIATTR_KPARAM_INFO
	.align		4
.L_161:
        /*0028*/ 	.byte	0x04, 0x17
        /*002a*/ 	.short	(.L_163 - .L_162)
.L_162:
        /*002c*/ 	.word	0x00000000
        /*0030*/ 	.short	0x0002
        /*0032*/ 	.short	0x0010
        /*0034*/ 	.byte	0x00, 0xf5, 0x21, 0x00


	//----- nvinfo : EIATTR_KPARAM_INFO
	.align		4
.L_163:
        /*0038*/ 	.byte	0x04, 0x17
        /*003a*/ 	.short	(.L_165 - .L_164)
.L_164:
        /*003c*/ 	.word	0x00000000
        /*0040*/ 	.short	0x0001
        /*0042*/ 	.short	0x0008
        /*0044*/ 	.byte	0x00, 0xf5, 0x21, 0x00


	//----- nvinfo : EIATTR_KPARAM_INFO
	.align		4
.L_165:
        /*0048*/ 	.byte	0x04, 0x17
        /*004a*/ 	.short	(.L_167 - .L_166)
.L_166:
        /*004c*/ 	.word	0x00000000
        /*0050*/ 	.short	0x0000
        /*0052*/ 	.short	0x0000
        /*0054*/ 	.byte	0x00, 0xf5, 0x21, 0x00


	//----- nvinfo : EIATTR_SPARSE_MMA_MASK
	.align		4
.L_167:
        /*0058*/ 	.byte	0x03, 0x50
        /*005a*/ 	.short	0x0000


	//----- nvinfo : EIATTR_MAXREG_COUNT
	.align		4
        /*005c*/ 	.byte	0x03, 0x1b
        /*005e*/ 	.short	0x00ff


	//----- nvinfo : EIATTR_MERCURY_ISA_VERSION
	.align		4
        /*0060*/ 	.byte	0x03, 0x5f
        /*0062*/ 	.short	0x0101


	//----- nvinfo : EIATTR_VRC_CTA_INIT_COUNT
	.align		4
        /*0064*/ 	.byte	0x02, 0x4a
	.zero		1
	.zero		1


	//----- nvinfo : EIATTR_EXIT_INSTR_OFFSETS
	.align		4
        /*0068*/ 	.byte	0x04, 0x1c
        /*006a*/ 	.short	(.L_169 - .L_168)


	//   ....[0]....
.L_168:
        /*006c*/ 	.word	0x00000080


	//   ....[1]....
        /*0070*/ 	.word	0x00000120


	//   ....[2]....
        /*0074*/ 	.word	0x000001a0


	//----- nvinfo : EIATTR_CRS_STACK_SIZE
	.align		4
.L_169:
        /*0078*/ 	.byte	0x04, 0x1e
        /*007a*/ 	.short	(.L_171 - .L_170)
.L_170:
        /*007c*/ 	.word	0x00000000


	//----- nvinfo : EIATTR_CBANK_PARAM_SIZE
	.align		4
.L_171:
        /*0080*/ 	.byte	0x03, 0x19
        /*0082*/ 	.short	0x0020


	//----- nvinfo : EIATTR_PARAM_CBANK
	.align		4
        /*0084*/ 	.byte	0x04, 0x0a
        /*0086*/ 	.short	(.L_173 - .L_172)
	.align		4
.L_172:
        /*0088*/ 	.word	index@(.nv.constant0.concat)
        /*008c*/ 	.short	0x0380
        /*008e*/ 	.short	0x0020


	//----- nvinfo : EIATTR_SW_WAR
	.align		4
.L_173:
        /*0090*/ 	.byte	0x04, 0x36
        /*0092*/ 	.short	(.L_175 - .L_174)
.L_174:
        /*0094*/ 	.word	0x00000008
.L_175:


//--------------------- .nv.info.duplicate_input  --------------------------
	.section	.nv.info.duplicate_input,"",@"SHT_CUDA_INFO"
	.sectionflags	@""
	.align	4


	//----- nvinfo : EIATTR_CUDA_API_VERSION
	.align		4
        /*0000*/ 	.byte	0x04, 0x37
        /*0002*/ 	.short	(.L_177 - .L_176)
.L_176:
        /*0004*/ 	.word	0x00000082


	//----- nvinfo : EIATTR_KPARAM_INFO
	.align		4
.L_177:
        /*0008*/ 	.byte	0x04, 0x17
        /*000a*/ 	.short	(.L_179 - .L_178)
.L_178:
        /*000c*/ 	.word	0x00000000
        /*0010*/ 	.short	0x0003
        /*0012*/ 	.short	0x0018
        /*0014*/ 	.byte	0x00, 0xf0, 0x11, 0x00


	//----- nvinfo : EIATTR_KPARAM_INFO
	.align		4
.L_179:
        /*0018*/ 	.byte	0x04, 0x17
        /*001a*/ 	.short	(.L_181 - .L_180)
.L_180:
        /*001c*/ 	.word	0x00000000
        /*0020*/ 	.short	0x0002
        /*0022*/ 	.short	0x0010
        /*0024*/ 	.byte	0x00, 0xf5, 0x21, 0x00


	//----- nvinfo : EIATTR_KPARAM_INFO
	.align		4
.L_181:
        /*0028*/ 	.byte	0x04, 0x17
        /*002a*/ 	.short	(.L_183 - .L_182)
.L_182:
        /*002c*/ 	.word	0x00000000
        /*0030*/ 	.short	0x0001
        /*0032*/ 	.short	0x0008
        /*0034*/ 	.byte	0x00, 0xf5, 0x21, 0x00


	//----- nvinfo : EIATTR_KPARAM_INFO
	.align		4
.L_183:
        /*0038*/ 	.byte	0x04, 0x17
        /*003a*/ 	.short	(.L_185 - .L_184)
.L_184:
        /*003c*/ 	.word	0x00000000
        /*0040*/ 	.short	0x0000
        /*0042*/ 	.short	0x0000
        /*0044*/ 	.byte	0x00, 0xf5, 0x21, 0x00


	//----- nvinfo : EIATTR_SPARSE_MMA_MASK
	.align		4
.L_185:
        /*0048*/ 	.byte	0x03, 0x50
        /*004a*/ 	.short	0x0000


	//----- nvinfo : EIATTR_MAXREG_COUNT
	.align		4
        /*004c*/ 	.byte	0x03, 0x1b
        /*004e*/ 	.short	0x00ff


	//----- nvinfo : EIATTR_MERCURY_ISA_VERSION
	.align		4
        /*0050*/ 	.byte	0x03, 0x5f
        /*0052*/ 	.short	0x0101


	//----- nvinfo : EIATTR_VRC_CTA_INIT_COUNT
	.align		4
        /*0054*/ 	.byte	0x02, 0x4a
	.zero		1
	.zero		1


	//----- nvinfo : EIATTR_EXIT_INSTR_OFFSETS
	.align		4
        /*0058*/ 	.byte	0x04, 0x1c
        /*005a*/ 	.short	(.L_187 - .L_186)


	//   ....[0]....
.L_186:
        /*005c*/ 	.word	0x00000070


	//   ....[1]....
        /*0060*/ 	.word	0x00000120


	//----- nvinfo : EIATTR_CBANK_PARAM_SIZE
	.align		4
.L_187:
        /*0064*/ 	.byte	0x03, 0x19
        /*0066*/ 	.short	0x001c


	//----- nvinfo : EIATTR_PARAM_CBANK
	.align		4
        /*0068*/ 	.byte	0x04, 0x0a
        /*006a*/ 	.short	(.L_189 - .L_188)
	.align		4
.L_188:
        /*006c*/ 	.word	index@(.nv.constant0.duplicate_input)
        /*0070*/ 	.short	0x0380
        /*0072*/ 	.short	0x001c


	//----- nvinfo : EIATTR_SW_WAR
	.align		4
.L_189:
        /*0074*/ 	.byte	0x04, 0x36
        /*0076*/ 	.short	(.L_191 - .L_190)
.L_190:
        /*0078*/ 	.word	0x00000008
.L_191:


//--------------------- .nv.callgraph             --------------------------
	.section	.nv.callgraph,"",@"SHT_CUDA_CALLGRAPH"
	.align	4
	.sectionentsize	8
	.align		4
        /*0000*/ 	.word	0x00000000
	.align		4
        /*0004*/ 	.word	0xffffffff
	.align		4
        /*0008*/ 	.word	0x00000000
	.align		4
        /*000c*/ 	.word	0xfffffffe
	.align		4
        /*0010*/ 	.word	0x00000000
	.align		4
        /*0014*/ 	.word	0xfffffffd
	.align		4
        /*0018*/ 	.word	0x00000000
	.align		4
        /*001c*/ 	.word	0xfffffffc


//--------------------- .text.max_gradient_distribution --------------------------
	.section	.text.max_gradient_distribution,"ax",@progbits
	.align	128
        .global         max_gradient_distribution
        .type           max_gradient_distribution,@function
        .size           max_gradient_distribution,(.L_x_10 - max_gradient_distribution)
        .other          max_gradient_distribution,@"STO_CUDA_ENTRY STV_DEFAULT"
max_gradient_distribution:
.text.max_gradient_distribution:
[----:B------:R-:W-:Y:S01]  /*0000*/  LDC R1, c[0x0][0x37c] ;  /* 0x0000df00ff017b82 */ /* 0x000fe20000000800 */
[----:B------:R-:W0:Y:S07]  /*0010*/  S2R R0, SR_TID.X ;  /* 0x0000000000007919 */ /* 0x000e2e0000002100 */
[----:B------:R-:W0:Y:S01]  /*0020*/  S2UR UR4, SR_CTAID.X ;  /* 0x00000000000479c3 */ /* 0x000e220000002500 */
[----:B------:R-:W1:Y:S07]  /*0030*/  LDCU UR5, c[0x0][0x3a8] ;  /* 0x00007500ff0577ac */ /* 0x000e6e0008000800 */
[----:B------:R-:W0:Y:S02]  /*0040*/  LDC R13, c[0x0][0x360] ;  /* 0x0000d800ff0d7b82 */ /* 0x000e240000000800 */
[----:B0-----:R-:W-:-:S05]  /*0050*/  IMAD R13, R13, UR4, R0 ;  /* 0x000000040d0d7c24 */ /* 0x001fca000f8e0200 */
[----:B-1----:R-:W-:-:S13]  /*0060*/  ISETP.GE.U32.AND P0, PT, R13, UR5, PT ;  /* 0x000000050d007c0c */ /* 0x002fda000bf06070 */
[----:B------:R-:W-:Y:S05]  /*0070*/  @P0 EXIT ;  /* 0x000000000000094d */ /* 0x000fea0003800000 */
[----:B------:R-:W0:Y:S01]  /*0080*/  LDC.64 R2, c[0x0][0x388] ;  /* 0x0000e200ff027b82 */ /* 0x000e220000000a00 */
[----:B------:R-:W1:Y:S07]  /*0090*/  LDCU.64 UR4, c[0x0][0x358] ;  /* 0x00006b00ff0477ac */ /* 0x000e6e0008000a00 */
[----:B------:R-:W2:Y:S08]  /*00a0*/  LDC.64 R4, c[0x0][0x390] ;  /* 0x0000e400ff047b82 */ /* 0x000eb00000000a00 */
[----:B------:R-:W3:Y:S01]  /*00b0*/  LDC.64 R6, c[0x0][0x380] ;  /* 0x0000e000ff067b82 */ /* 0x000ee20000000a00 */
[----:B0-----:R-:W-:-:S07]  /*00c0*/  IMAD.WIDE R2, R13, 0x4, R2 ;  /* 0x000000040d027825 */ /* 0x001fce00078e0202 */
[----:B------:R-:W0:Y:S01]  /*00d0*/  LDC.64 R10, c[0x0][0x3a0] ;  /* 0x0000e800ff0a7b82 */ /* 0x000e220000000a00 */
[----:B-1----:R-:W4:Y:S01]  /*00e0*/  LDG.E R0, desc[UR4][R2.64] ;  /* 0x0000000402007981 */ /* 0x002f22000c1e1900 */
[----:B--2---:R-:W-:-:S05]  /*00f0*/  IMAD.WIDE R4, R13, 0x4, R4 ;  /* 0x000000040d047825 */ /* 0x004fca00078e0204 */
[----:B------:R-:W4:Y:S01]  /*0100*/  LDG.E R9, desc[UR4][R4.64] ;  /* 0x0000000404097981 */ /* 0x000f22000c1e1900 */
[C---:B---3--:R-:W-:Y:S01]  /*0110*/  IMAD.WIDE R6, R13.reuse, 0x4, R6 ;  /* 0x000000040d067825 */ /* 0x048fe200078e0206 */
[----:B----4-:R-:W-:Y:S02]  /*0120*/  FSETP.GT.AND P0, PT, R0, R9, PT ;  /* 0x000000090000720b */ /* 0x010fe40003f04000 */
[----:B------:R-:W1:Y:S11]  /*0130*/  LDC.64 R8, c[0x0][0x398] ;  /* 0x0000e600ff087b82 */ /* 0x000e760000000a00 */
[----:B------:R-:W2:Y:S01]  /*0140*/  @P0 LDG.E R15, desc[UR4][R6.64] ;  /* 0x00000004060f0981 */ /* 0x000ea2000c1e1900 */
[----:B------:R-:W-:Y:S01]  /*0150*/  @P0 MOV R17, RZ ;  /* 0x000000ff00110202 */ /* 0x000fe20000000f00 */
[----:B-1----:R-:W-:-:S05]  /*0160*/  IMAD.WIDE R8, R13, 0x4, R8 ;  /* 0x000000040d087825 */ /* 0x002fca00078e0208 */
[----:B--2---:R1:W-:Y:S04]  /*0170*/  @P0 STG.E desc[UR4][R8.64], R15 ;  /* 0x0000000f08000986 */ /* 0x0043e8000c101904 */
[----:B------:R1:W-:Y:S04]  /*0180*/  @!P0 STG.E desc[UR4][R8.64], RZ ;  /* 0x000000ff08008986 */ /* 0x0003e8000c101904 */
[----:B------:R-:W2:Y:S01]  /*0190*/  @!P0 LDG.E R17, desc[UR4][R6.64] ;  /* 0x0000000406118981 */ /* 0x000ea2000c1e1900 */
[----:B0-----:R-:W-:-:S05]  /*01a0*/  IMAD.WIDE R10, R13, 0x4, R10 ;  /* 0x000000040d0a7825 */ /* 0x001fca00078e020a */
[----:B--2---:R1:W-:Y:S04]  /*01b0*/  STG.E desc[UR4][R10.64], R17 ;  /* 0x000000110a007986 */ /* 0x0043e8000c101904 */
[----:B------:R-:W2:Y:S04]  /*01c0*/  LDG.E R2, desc[UR4][R2.64] ;  /* 0x0000000402027981 */ /* 0x000ea8000c1e1900 */
[----:B------:R-:W2:Y:S02]  /*01d0*/  LDG.E R5, desc[UR4][R4.64] ;  /* 0x0000000404057981 */ /* 0x000ea4000c1e1900 */
[----:B--2---:R-:W-:-:S13]  /*01e0*/  FSETP.NEU.AND P0, PT, R2, R5, PT ;  /* 0x000000050200720b */ /* 0x004fda0003f0d000 */
[----:B-1----:R-:W-:Y:S05]  /*01f0*/  @P0 EXIT ;  /* 0x000000000000094d */ /* 0x002fea0003800000 */
[----:B------:R-:W2:Y:S02]  /*0200*/  LDG.E R0, desc[UR4][R6.64] ;  /* 0x0000000406007981 */ /* 0x000ea4000c1e1900 */
[----:B--2---:R-:W-:-:S05]  /*0210*/  FMUL R3, R0, 0.5 ;  /* 0x3f00000000037820 */ /* 0x004fca0000400000 */
[----:B------:R-:W-:Y:S04]  /*0220*/  STG.E desc[UR4][R8.64], R3 ;  /* 0x0000000308007986 */ /* 0x000fe8000c101904 */
[----:B------:R-:W2:Y:S02]  /*0230*/  LDG.E R0, desc[UR4][R6.64] ;  /* 0x0000000406007981 */ /* 0x000ea4000c1e1900 */
[----:B--2---:R-:W-:-:S05]  /*0240*/  FMUL R5, R0, 0.5 ;  /* 0x3f00000000057820 */ /* 0x004fca0000400000 */
[----:B------:R-:W-:Y:S01]  /*0250*/  STG.E desc[UR4][R10.64], R5 ;  /* 0x000000050a007986 */ /* 0x000fe2000c101904 */
[----:B------:R-:W-:Y:S05]  /*0260*/  EXIT ;  /* 0x000000000000794d */ /* 0x000fea0003800000 */
.L_x_0:
[----:B------:R-:W-:-:S00]  /*0270*/  BRA `(.L_x_0) ;  /* 0xfffffffc00fc7947 */ /* 0x000fc0000383ffff */
[----:B------:R-:W-:-:S00]  /*0280*/  NOP ;  /* 0x0000000000007918 */ /* 0x000fc00000000000 */
[----:B------:R-:W-:-:S00]  /*0290*/  NOP ;  /* 0x0000000000007918 */ /* 0x000fc00000000000 */
[----:B------:R-:W-:-:S00]  /*02a0*/  NOP ;  /* 0x0000000000007918 */ /* 0x000fc00000000000 */
[----:B------:R-:W-:-:S00]  /*02b0*/  NOP ;  /* 0x0000000000007918 */ /* 0x000fc00000000000 */
[----:B------:R-:W-:-:S00]  /*02c0*/  NOP ;  /* 0x0000000000007918 */ /* 0x000fc00000000000 */
[----:B------:R-:W-:-:S00]  /*02d0*/  NOP ;  /* 0x0000000000007918 */ /* 0x000fc00000000000 */
[----:B------:R-:W-:-:S00]  /*02e0*/  NOP ;  /* 0x0000000000007918 */ /* 0x000fc00000000000 */
[----:B------:R-:W-:-:S00]  /*02f0*/  NOP ;  /* 0x0000000000007918 */ /* 0x000fc00000000000 */
.L_x_10:


//--------------------- .text.multiply_gradient_distribution --------------------------
	.section	.text.multiply_gradient_distribution,"ax",@progbits
	.align	128
        .global         multiply_gradient_distribution
        .type           multiply_gradient_distribution,@function
        .size           multiply_gradient_distribution,(.L_x_11 - multiply_gradient_distribution)
        .other          multiply_gradient_distribution,@"STO_CUDA_ENTRY STV_DEFAULT"
multiply_gradient_distribution:
.text.multiply_gradient_distribution:
        /* <DEDUP_REMOVED lines=15> */
[----:B--2---:R-:W-:-:S06]  /*00f0*/  IMAD.WIDE R2, R13, 0x4, R2 ;  /* 0x000000040d027825 */ /* 0x004fcc00078e0202 */
[----:B------:R-:W1:Y:S01]  /*0100*/  LDC.64 R10, c[0x0][0x3a0] ;  /* 0x0000e800ff0a7b82 */ /* 0x000e620000000a00 */
[----:B------:R-:W4:Y:S01]  /*0110*/  LDG.E R0, desc[UR4][R2.64] ;  /* 0x0000000402007981 */ /* 0x000f22000c1e1900 */
[----:B---3--:R-:W-:-:S04]  /*0120*/  IMAD.WIDE R6, R13, 0x4, R6 ;  /* 0x000000040d067825 */ /* 0x008fc800078e0206 */
[----:B0-----:R-:W-:-:S04]  /*0130*/  IMAD.WIDE R8, R13, 0x4, R8 ;  /* 0x000000040d087825 */ /* 0x001fc800078e0208 */
[----:B----4-:R-:W-:-:S05]  /*0140*/  FMUL R15, R0, R5 ;  /* 0x00000005000f7220 */ /* 0x010fca0000400000 */
[----:B------:R-:W-:Y:S04]  /*0150*/  STG.E desc[UR4][R6.64], R15 ;  /* 0x0000000f06007986 */ /* 0x000fe8000c101904 */
[----:B------:R-:W2:Y:S04]  /*0160*/  LDG.E R0, desc[UR4][R2.64] ;  /* 0x0000000402007981 */ /* 0x000ea8000c1e1900 */
[----:B------:R-:W2:Y:S01]  /*0170*/  LDG.E R9, desc[UR4][R8.64] ;  /* 0x0000000408097981 */ /* 0x000ea2000c1e1900 */
[----:B-1----:R-:W-:-:S04]  /*0180*/  IMAD.WIDE R4, R13, 0x4, R10 ;  /* 0x000000040d047825 */ /* 0x002fc800078e020a */
[----:B--2---:R-:W-:-:S05]  /*0190*/  FMUL R11, R0, R9 ;  /* 0x00000009000b7220 */ /* 0x004fca0000400000 */
[----:B------:R-:W-:Y:S01]  /*01a0*/  STG.E desc[UR4][R4.64], R11 ;  /* 0x0000000b04007986 */ /* 0x000fe2000c101904 */
[----:B------:R-:W-:Y:S05]  /*01b0*/  EXIT ;  /* 0x000000000000794d */ /* 0x000fea0003800000 */
.L_x_1:
        /* <DEDUP_REMOVED lines=12> */
.L_x_11:


//--------------------- .text.element_wise_max    --------------------------
	.section	.text.element_wise_max,"ax",@progbits
	.align	128
        .global         element_wise_max
        .type           element_wise_max,@function
        .size           element_wise_max,(.L_x_12 - element_wise_max)
        .other          element_wise_max,@"STO_CUDA_ENTRY STV_DEFAULT"
element_wise_max:
.text.element_wise_max:
        /* <DEDUP_REMOVED lines=12> */
[----:B0-----:R-:W-:-:S06]  /*00c0*/  IMAD.WIDE R2, R9, 0x4, R2 ;  /* 0x0000000409027825 */ /* 0x001fcc00078e0202 */
[----:B-1----:R-:W4:Y:S01]  /*00d0*/  LDG.E R2, desc[UR4][R2.64] ;  /* 0x0000000402027981 */ /* 0x002f22000c1e1900 */
[----:B--2---:R-:W-:-:S06]  /*00e0*/  IMAD.WIDE R4, R9, 0x4, R4 ;  /* 0x0000000409047825 */ /* 0x004fcc00078e0204 */
[----:B------:R-:W4:Y:S01]  /*00f0*/  LDG.E R5, desc[UR4][R4.64] ;  /* 0x0000000404057981 */ /* 0x000f22000c1e1900 */
[----:B---3--:R-:W-:Y:S01]  /*0100*/  IMAD.WIDE R6, R9, 0x4, R6 ;  /* 0x0000000409067825 */ /* 0x008fe200078e0206 */
[----:B----4-:R-:W-:-:S05]  /*0110*/  FMNMX R9, R2, R5, !PT ;  /* 0x0000000502097209 */ /* 0x010fca0007800000 */
[----:B------:R-:W-:Y:S01]  /*0120*/  STG.E desc[UR4][R6.64], R9 ;  /* 0x0000000906007986 */ /* 0x000fe2000c101904 */
[----:B------:R-:W-:Y:S05]  /*0130*/  EXIT ;  /* 0x000000000000794d */ /* 0x000fea0003800000 */
.L_x_2:
        /* <DEDUP_REMOVED lines=12> */
.L_x_12:


//--------------------- .text.element_wise_multiply --------------------------
	.section	.text.element_wise_multiply,"ax",@progbits
	.align	128
        .global         element_wise_multiply
        .type           element_wise_multiply,@function
        .size           element_wise_multiply,(.L_x_13 - element_wise_multiply)
        .other          element_wise_multiply,@"STO_CUDA_ENTRY STV_DEFAULT"
element_wise_multiply:
.text.element_wise_multiply:
        /* <DEDUP_REMOVED lines=16> */
[----:B---3--:R-:W-:-:S04]  /*0100*/  IMAD.WIDE R6, R9, 0x4, R6 ;  /* 0x0000000409067825 */ /* 0x008fc800078e0206 */
[----:B----4-:R-:W-:-:S05]  /*0110*/  FMUL R9, R2, R5 ;  /* 0x0000000502097220 */ /* 0x010fca0000400000 */
[----:B------:R-:W-:Y:S01]  /*0120*/  STG.E desc[UR4][R6.64], R9 ;  /* 0x0000000906007986 */ /* 0x000fe2000c101904 */
[----:B------:R-:W-:Y:S05]  /*0130*/  EXIT ;  /* 0x000000000000794d */ /* 0x000fea0003800000 */
.L_x_3:
        /* <DEDUP_REMOVED lines=12> */
.L_x_13:


//--------------------- .text.element_wise_add    --------------------------
	.section	.text.element_wise_add,"ax",@progbits
	.align	128
        .global         element_wise_add
        .type           element_wise_add,@function
        .size           element_wise_add,(.L_x_14 - element_wise_add)
        .other          element_wise_add,@"STO_CUDA_ENTRY STV_DEFAULT"
element_wise_add:
.text.element_wise_add:
        /* <DEDUP_REMOVED lines=17> */
[----:B----4-:R-:W-:-:S05]  /*0110*/  FADD R9, R2, R5 ;  /* 0x0000000502097221 */ /* 0x010fca0000000000 */
[----:B------:R-:W-:Y:S01]  /*0120*/  STG.E desc[UR4][R6.64], R9 ;  /* 0x0000000906007986 */ /* 0x000fe2000c101904 */
[----:B------:R-:W-:Y:S05]  /*0130*/  EXIT ;  /* 0x000000000000794d */ /* 0x000fea0003800000 */
.L_x_4:
        /* <DEDUP_REMOVED lines=12> */
.L_x_14:


//--------------------- .text.split               --------------------------
	.section	.text.split,"ax",@progbits
	.align	128
        .global         split
        .type           split,@function
        .size           split,(.L_x_15 - split)
        .other          split,@"STO_CUDA_ENTRY STV_DEFAULT"
split:
.text.split:
[----:B------:R-:W-:Y:S01]  /*0000*/  LDC R1, c[0x0][0x37c] ;  /* 0x0000df00ff017b82 */ /* 0x000fe20000000800 */
[----:B------:R-:W0:Y:S07]  /*0010*/  S2R R0, SR_TID.X ;  /* 0x0000000000007919 */ /* 0x000e2e0000002100 */
[----:B------:R-:W0:Y:S01]  /*0020*/  S2UR UR5, SR_CTAID.X ;  /* 0x00000000000579c3 */ /* 0x000e220000002500 */
[----:B------:R-:W1:Y:S07]  /*0030*/  LDCU.64 UR6, c[0x0][0x398] ;  /* 0x00007300ff0677ac */ /* 0x000e6e0008000a00 */
[----:B------:R-:W0:Y:S01]  /*0040*/  LDC R7, c[0x0][0x360] ;  /* 0x0000d800ff077b82 */ /* 0x000e220000000800 */
[----:B-1----:R-:W-:Y:S01]  /*0050*/  UIADD3 UR4, UPT, UPT, UR7, UR6, URZ ;  /* 0x0000000607047290 */ /* 0x002fe2000fffe0ff */
[----:B0-----:R-:W-:-:S05]  /*0060*/  IMAD R7, R7, UR5, R0 ;  /* 0x0000000507077c24 */ /* 0x001fca000f8e0200 */
[----:B------:R-:W-:-:S13]  /*0070*/  ISETP.GE.U32.AND P0, PT, R7, UR4, PT ;  /* 0x0000000407007c0c */ /* 0x000fda000bf06070 */
[----:B------:R-:W-:Y:S05]  /*0080*/  @P0 EXIT ;  /* 0x000000000000094d */ /* 0x000fea0003800000 */
[----:B------:R-:W-:Y:S01]  /*0090*/  ISETP.GE.U32.AND P0, PT, R7, UR6, PT ;  /* 0x0000000607007c0c */ /* 0x000fe2000bf06070 */
[----:B------:R-:W0:-:S12]  /*00a0*/  LDCU.64 UR4, c[0x0][0x358] ;  /* 0x00006b00ff0477ac */ /* 0x000e180008000a00 */
[----:B------:R-:W-:Y:S05]  /*00b0*/  @P0 BRA `(.L_x_5) ;  /* 0x00000000001c0947 */ /* 0x000fea0003800000 */
[----:B------:R-:W1:Y:S08]  /*00c0*/  LDC.64 R2, c[0x0][0x380] ;  /* 0x0000e000ff027b82 */ /* 0x000e700000000a00 */
[----:B------:R-:W2:Y:S01]  /*00d0*/  LDC.64 R4, c[0x0][0x388] ;  /* 0x0000e200ff047b82 */ /* 0x000ea20000000a00 */
[----:B-1----:R-:W-:-:S06]  /*00e0*/  IMAD.WIDE R2, R7, 0x4, R2 ;  /* 0x0000000407027825 */ /* 0x002fcc00078e0202 */
[----:B0-----:R-:W3:Y:S01]  /*00f0*/  LDG.E R3, desc[UR4][R2.64] ;  /* 0x0000000402037981 */ /* 0x001ee2000c1e1900 */
[----:B--2---:R-:W-:-:S05]  /*0100*/  IMAD.WIDE R4, R7, 0x4, R4 ;  /* 0x0000000407047825 */ /* 0x004fca00078e0204 */
[----:B---3--:R-:W-:Y:S01]  /*0110*/  STG.E desc[UR4][R4.64], R3 ;  /* 0x0000000304007986 */ /* 0x008fe2000c101904 */
[----:B------:R-:W-:Y:S05]  /*0120*/  EXIT ;  /* 0x000000000000794d */ /* 0x000fea0003800000 */
.L_x_5:
[----:B------:R-:W1:Y:S02]  /*0130*/  LDC.64 R2, c[0x0][0x380] ;  /* 0x0000e000ff027b82 */ /* 0x000e640000000a00 */
[----:B-1----:R-:W-:-:S06]  /*0140*/  IMAD.WIDE R4, R7, 0x4, R2 ;  /* 0x0000000407047825 */ /* 0x002fcc00078e0202 */
[----:B------:R-:W1:Y:S01]  /*0150*/  LDC.64 R2, c[0x0][0x390] ;  /* 0x0000e400ff027b82 */ /* 0x000e620000000a00 */
[----:B0-----:R-:W2:Y:S01]  /*0160*/  LDG.E R5, desc[UR4][R4.64] ;  /* 0x0000000404057981 */ /* 0x001ea2000c1e1900 */
[----:B------:R-:W-:-:S05]  /*0170*/  IADD3 R7, PT, PT, R7, -UR6, RZ ;  /* 0x8000000607077c10 */ /* 0x000fca000fffe0ff */
[----:B-1----:R-:W-:-:S05]  /*0180*/  IMAD.WIDE.U32 R2, R7, 0x4, R2 ;  /* 0x0000000407027825 */ /* 0x002fca00078e0002 */
[----:B--2---:R-:W-:Y:S01]  /*0190*/  STG.E desc[UR4][R2.64], R5 ;  /* 0x0000000502007986 */ /* 0x004fe2000c101904 */
[----:B------:R-:W-:Y:S05]  /*01a0*/  EXIT ;  /* 0x000000000000794d */ /* 0x000fea0003800000 */
.L_x_6:
        /* <DEDUP_REMOVED lines=13> */
.L_x_15:


//--------------------- .text.concat              --------------------------
	.section	.text.concat,"ax",@progbits
	.align	128
        .global         concat
        .type           concat,@function
        .size           concat,(.L_x_16 - concat)
        .other          concat,@"STO_CUDA_ENTRY STV_DEFAULT"
concat:
.text.concat:
        /* <DEDUP_REMOVED lines=19> */
.L_x_7:
[----:B------:R-:W1:Y:S01]  /*0130*/  LDC.64 R2, c[0x0][0x388] ;  /* 0x0000e200ff027b82 */ /* 0x000e620000000a00 */
[----:B------:R-:W-:-:S05]  /*0140*/  IADD3 R5, PT, PT, R7, -UR6, RZ ;  /* 0x8000000607057c10 */ /* 0x000fca000fffe0ff */
[----:B-1----:R-:W-:Y:S02]  /*0150*/  IMAD.WIDE.U32 R2, R5, 0x4, R2 ;  /* 0x0000000405027825 */ /* 0x002fe400078e0002 */
[----:B------:R-:W1:Y:S04]  /*0160*/  LDC.64 R4, c[0x0][0x390] ;  /* 0x0000e400ff047b82 */ /* 0x000e680000000a00 */
[----:B0-----:R-:W2:Y:S01]  /*0170*/  LDG.E R3, desc[UR4][R2.64] ;  /* 0x0000000402037981 */ /* 0x001ea2000c1e1900 */
[----:B-1----:R-:W-:-:S05]  /*0180*/  IMAD.WIDE R4, R7, 0x4, R4 ;  /* 0x0000000407047825 */ /* 0x002fca00078e0204 */
[----:B--2---:R-:W-:Y:S01]  /*0190*/  STG.E desc[UR4][R4.64], R3 ;  /* 0x0000000304007986 */ /* 0x004fe2000c101904 */
[----:B------:R-:W-:Y:S05]  /*01a0*/  EXIT ;  /* 0x000000000000794d */ /* 0x000fea0003800000 */
.L_x_8:
        /* <DEDUP_REMOVED lines=13> */
.L_x_16:


//--------------------- .text.duplicate_input     --------------------------
	.section	.text.duplicate_input,"ax",@progbits
	.align	128
        .global         duplicate_input
        .type           duplicate_input,@function
        .size           duplicate_input,(.L_x_17 - duplicate_input)
        .other          duplicate_input,@"STO_CUDA_ENTRY STV_DEFAULT"
duplicate_input:
.text.duplicate_input:
        /* <DEDUP_REMOVED lines=14> */
[----:B--2---:R-:W-:-:S04]  /*00e0*/  IMAD.WIDE R4, R9, 0x4, R4 ;  /* 0x0000000409047825 */ /* 0x004fc800078e0204 */
[----:B---3--:R-:W-:Y:S01]  /*00f0*/  IMAD.WIDE R6, R9, 0x4, R6 ;  /* 0x0000000409067825 */ /* 0x008fe200078e0206 */
[----:B----4-:R-:W-:Y:S04]  /*0100*/  STG.E desc[UR4][R4.64], R3 ;  /* 0x0000000304007986 */ /* 0x010fe8000c101904 */
[----:B------:R-:W-:Y:S01]  /*0110*/  STG.E desc[UR4][R6.64], R3 ;  /* 0x0000000306007986 */ /* 0x000fe2000c101904 */
[----:B------:R-:W-:Y:S05]  /*0120*/  EXIT ;  /* 0x000000000000794d */ /* 0x000fea0003800000 */
.L_x_9:
        /* <DEDUP_REMOVED lines=13> */
.L_x_17:


//--------------------- .nv.shared.reserved.0     --------------------------
	.section	.nv.shared.reserved.0,"aw",@nobits
	.weak		__nv_reservedSMEM_offset_0_alias
	.size		__nv_reservedSMEM_offset_0_alias, 0, 64
	.other		__nv_reservedSMEM_offset_0_alias,@"STO_CUDA_RESERVED_SHARED STV_DEFAULT"
__nv_reservedSMEM_offset_0_alias:
	.zero		0
	.zero		64


//--------------------- .nv.constant0.max_gradient_distribution --------------------------
	.section	.nv.constant0.max_gradient_distribution,"a",@progbits
	.sectionflags	@""
	.align	4
.nv.constant0.max_gradient_distribution:
	.zero		940


//--------------------- .nv.constant0.multiply_gradient_distribution --------------------------
	.section	.nv.constant0.multiply_gradient_distribution,"a",@progbits
	.sectionflags	@""
	.align	4
.nv.constant0.multiply_gradient_distribution:
	.zero		940


//--------------------- .nv.constant0.element_wise_max --------------------------
	.section	.nv.constant0.element_wise_max,"a",@progbits
	.sectionflags	@""
	.align	4
.nv.constant0.element_wise_max:
	.zero		924


//--------------------- .nv.constant0.element_wise_multiply --------------------------
	.section	.nv.constant0.element_wise_multiply,"a",@progbits
	.sectionflags	@""
	.align	4
.nv.constant0.element_wise_multiply:
	.zero		924


//--------------------- .nv.constant0.element_wise_add --------------------------
	.section	.nv.constant0.element_wise_add,"a",@progbits
	.sectionflags	@""
	.align	4
.nv.constant0.element_wise_add:
	.zero		924


//--------------------- .nv.constant0.split       --------------------------
	.section	.nv.constant0.split,"a",@progbits
	.sectionflags	@""
	.align	4
.nv.constant0.split:
	.zero		928


//--------------------- .nv.constant0.concat      --------------------------
	.section	.nv.constant0.concat,"a",@progbits
	.sectionflags	@""
	.align	4
.nv.constant0.concat:
	.zero		928


//--------------------- .nv.constant0.duplicate_input --------------------------
	.section	.nv.constant0.duplicate_input,"a",@progbits
	.sectionflags	@""
	.align	4
.nv.constant0.duplicate_input:
	.zero		924


//--------------------- SYMBOLS --------------------------

	.type		.nv.reservedSmem.offset0,@object
	.size		.nv.reservedSmem.offset0,0x4
